//
// Generated by NVIDIA NVVM Compiler
//
// Compiler Build ID: CL-36424714
// Cuda compilation tools, release 13.0, V13.0.88
// Based on NVVM 20.0.0
//

.version 9.0
.target sm_100
.address_size 64

	// .globl	hadamard_product

.visible .entry hadamard_product(
	.param .u64 .ptr .align 1 hadamard_product_param_0,
	.param .u64 .ptr .align 1 hadamard_product_param_1,
	.param .u64 .ptr .align 1 hadamard_product_param_2,
	.param .u32 hadamard_product_param_3
)
{
	.reg .pred 	%p<2>;
	.reg .b32 	%r<6>;
	.reg .b32 	%f<4>;
	.reg .b64 	%rd<11>;

	ld.param.u64 	%rd1, [hadamard_product_param_0];
	ld.param.u64 	%rd2, [hadamard_product_param_1];
	ld.param.u64 	%rd3, [hadamard_product_param_2];
	ld.param.u32 	%r2, [hadamard_product_param_3];
	mov.u32 	%r3, %ntid.x;
	mov.u32 	%r4, %ctaid.x;
	mov.u32 	%r5, %tid.x;
	mad.lo.s32 	%r1, %r3, %r4, %r5;
	setp.ge.s32 	%p1, %r1, %r2;
	@%p1 bra 	$L__BB0_2;
	cvta.to.global.u64 	%rd4, %rd1;
	cvta.to.global.u64 	%rd5, %rd2;
	cvta.to.global.u64 	%rd6, %rd3;
	mul.wide.s32 	%rd7, %r1, 4;
	add.s64 	%rd8, %rd4, %rd7;
	ld.global.f32 	%f1, [%rd8];
	add.s64 	%rd9, %rd5, %rd7;
	ld.global.f32 	%f2, [%rd9];
	mul.f32 	%f3, %f1, %f2;
	add.s64 	%rd10, %rd6, %rd7;
	st.global.f32 	[%rd10], %f3;
$L__BB0_2:
	ret;

}


// ===== COMPILED SASS (sm_100) =====

	.target	sm_100

	.elftype	@"ET_EXEC"


//--------------------- .note.nv.tkinfo           --------------------------
	.section	.note.nv.tkinfo,"",@"SHT_NOTE"
	.sectionflags	@"SHF_NOTE_NV_TKINFO"
	.tkinfo
        /*0018*/ 	.word	0x00000002
        /*0030*/ 	.string	""
        /*0030*/ 	.string	"ptxas"
        /*0030*/ 	.string	"Cuda compilation tools, release 13.0, V13.0.88"
        /*0030*/ 	.string	"Build cuda_13.0.r13.0/compiler.36424714_0"
        /*0030*/ 	.string	"-arch sm_100 -m 64 "



//--------------------- .note.nv.cuinfo           --------------------------
	.section	.note.nv.cuinfo,"",@"SHT_NOTE"
	.sectionflags	@"SHF_NOTE_NV_CUINFO"
        /*0018*/ 	.short	0x0002
        /*001a*/ 	.short	0x0064
        /*001c*/ 	.short	0x0082
	.zero		2


//--------------------- .nv.info                  --------------------------
	.section	.nv.info,"",@"SHT_CUDA_INFO"
	.align	4


	//----- nvinfo : EIATTR_REGCOUNT
	.align		4
        /*0000*/ 	.byte	0x04, 0x2f
        /*0002*/ 	.short	(.L_1 - .L_0)
	.align		4
.L_0:
        /*0004*/ 	.word	index@(hadamard_product)
        /*0008*/ 	.word	0x0000000c


	//----- nvinfo : EIATTR_FRAME_SIZE
	.align		4
.L_1:
        /*000c*/ 	.byte	0x04, 0x11
        /*000e*/ 	.short	(.L_3 - .L_2)
	.align		4
.L_2:
        /*0010*/ 	.word	index@(hadamard_product)
        /*0014*/ 	.word	0x00000000


	//----- nvinfo : EIATTR_MIN_STACK_SIZE
	.align		4
.L_3:
        /*0018*/ 	.byte	0x04, 0x12
        /*001a*/ 	.short	(.L_5 - .L_4)
	.align		4
.L_4:
        /*001c*/ 	.word	index@(hadamard_product)
        /*0020*/ 	.word	0x00000000
.L_5:


//--------------------- .nv.compat                --------------------------
	.section	.nv.compat,"",@"SHT_CUDA_COMPAT_INFO"
	.align	4
        /*0000*/ 	.byte	0x02, 0x09, 0x00, 0x00, 0x02, 0x02, 0x01, 0x00, 0x02, 0x05, 0x05, 0x00, 0x03, 0x07, 0x01, 0x01
        /*0010*/ 	.byte	0x02, 0x03, 0x00, 0x00, 0x02, 0x06, 0x01, 0x00, 0x04, 0x0b, 0x08, 0x00, 0x09, 0x00, 0x00, 0x00
        /*0020*/ 	.byte	0x00, 0x00, 0x00, 0x00


//--------------------- .nv.info.hadamard_product --------------------------
	.section	.nv.info.hadamard_product,"",@"SHT_CUDA_INFO"
	.sectionflags	@""
	.align	4


	//----- nvinfo : EIATTR_CUDA_API_VERSION
	.align		4
        /*0000*/ 	.byte	0x04, 0x37
        /*0002*/ 	.short	(.L_7 - .L_6)
.L_6:
        /*0004*/ 	.word	0x00000082


	//----- nvinfo : EIATTR_KPARAM_INFO
	.align		4
.L_7:
        /*0008*/ 	.byte	0x04, 0x17
        /*000a*/ 	.short	(.L_9 - .L_8)
.L_8:
        /*000c*/ 	.word	0x00000000
        /*0010*/ 	.short	0x0003
        /*0012*/ 	.short	0x0018
        /*0014*/ 	.byte	0x00, 0xf0, 0x11, 0x00


	//----- nvinfo : EIATTR_KPARAM_INFO
	.align		4
.L_9:
        /*0018*/ 	.byte	0x04, 0x17
        /*001a*/ 	.short	(.L_11 - .L_10)
.L_10:
        /*001c*/ 	.word	0x00000000
        /*0020*/ 	.short	0x0002
        /*0022*/ 	.short	0x0010
        /*0024*/ 	.byte	0x00, 0xf5, 0x21, 0x00


	//----- nvinfo : EIATTR_KPARAM_INFO
	.align		4
.L_11:
        /*0028*/ 	.byte	0x04, 0x17
        /*002a*/ 	.short	(.L_13 - .L_12)
.L_12:
        /*002c*/ 	.word	0x00000000
        /*0030*/ 	.short	0x0001
        /*0032*/ 	.short	0x0008
        /*0034*/ 	.byte	0x00, 0xf5, 0x21, 0x00


	//----- nvinfo : EIATTR_KPARAM_INFO
	.align		4
.L_13:
        /*0038*/ 	.byte	0x04, 0x17
        /*003a*/ 	.short	(.L_15 - .L_14)
.L_14:
        /*003c*/ 	.word	0x00000000
        /*0040*/ 	.short	0x0000
        /*0042*/ 	.short	0x0000
        /*0044*/ 	.byte	0x00, 0xf5, 0x21, 0x00


	//----- nvinfo : EIATTR_SPARSE_MMA_MASK
	.align		4
.L_15:
        /*0048*/ 	.byte	0x03, 0x50
        /*004a*/ 	.short	0x0000


	//----- nvinfo : EIATTR_MAXREG_COUNT
	.align		4
        /*004c*/ 	.byte	0x03, 0x1b
        /*004e*/ 	.short	0x00ff


	//----- nvinfo : EIATTR_MERCURY_ISA_VERSION
	.align		4
        /*0050*/ 	.byte	0x03, 0x5f
        /*0052*/ 	.short	0x0101


	//----- nvinfo : EIATTR_VRC_CTA_INIT_COUNT
	.align		4
        /*0054*/ 	.byte	0x02, 0x4a
	.zero		1
	.zero		1


	//----- nvinfo : EIATTR_EXIT_INSTR_OFFSETS
	.align		4
        /*0058*/ 	.byte	0x04, 0x1c
        /*005a*/ 	.short	(.L_17 - .L_16)


	//   ....[0]....
.L_16:
        /*005c*/ 	.word	0x00000070


	//   ....[1]....
        /*0060*/ 	.word	0x00000130


	//----- nvinfo : EIATTR_CBANK_PARAM_SIZE
	.align		4
.L_17:
        /*0064*/ 	.byte	0x03, 0x19
        /*0066*/ 	.short	0x001c


	//----- nvinfo : EIATTR_PARAM_CBANK
	.align		4
        /*0068*/ 	.byte	0x04, 0x0a
        /*006a*/ 	.short	(.L_19 - .L_18)
	.align		4
.L_18:
        /*006c*/ 	.word	index@(.nv.constant0.hadamard_product)
        /*0070*/ 	.short	0x0380
        /*0072*/ 	.short	0x001c


	//----- nvinfo : EIATTR_SW_WAR
	.align		4
.L_19:
        /*0074*/ 	.byte	0x04, 0x36
        /*0076*/ 	.short	(.L_21 - .L_20)
.L_20:
        /*0078*/ 	.word	0x00000008
.L_21:


//--------------------- .nv.callgraph             --------------------------
	.section	.nv.callgraph,"",@"SHT_CUDA_CALLGRAPH"
	.align	4
	.sectionentsize	8
	.align		4
        /*0000*/ 	.word	0x00000000
	.align		4
        /*0004*/ 	.word	0xffffffff
	.align		4
        /*0008*/ 	.word	0x00000000
	.align		4
        /*000c*/ 	.word	0xfffffffe
	.align		4
        /*0010*/ 	.word	0x00000000
	.align		4
        /*0014*/ 	.word	0xfffffffd
	.align		4
        /*0018*/ 	.word	0x00000000
	.align		4
        /*001c*/ 	.word	0xfffffffc


//--------------------- .text.hadamard_product    --------------------------
	.section	.text.hadamard_product,"ax",@progbits
	.align	128
        .global         hadamard_product
        .type           hadamard_product,@function
        .size           hadamard_product,(.L_x_1 - hadamard_product)
        .other          hadamard_product,@"STO_CUDA_ENTRY STV_DEFAULT"
hadamard_product:
.text.hadamard_product:
[----:B------:R-:W-:Y:S01]  /*0000*/  LDC R1, c[0x0][0x37c] ;  /* 0x0000df00ff017b82 */ /* 0x000fe20000000800 */
[----:B------:R-:W0:Y:S01]  /*0010*/  S2R R9, SR_CTAID.X ;  /* 0x0000000000097919 */ /* 0x000e220000002500 */
[----:B------:R-:W0:Y:S01]  /*0020*/  LDCU UR4, c[0x0][0x360] ;  /* 0x00006c00ff0477ac */ /* 0x000e220008000800 */
[----:B------:R-:W0:Y:S01]  /*0030*/  S2R R0, SR_TID.X ;  /* 0x0000000000007919 */ /* 0x000e220000002100 */
[----:B------:R-:W1:Y:S01]  /*0040*/  LDCU UR5, c[0x0][0x398] ;  /* 0x00007300ff0577ac */ /* 0x000e620008000800 */
[----:B0-----:R-:W-:-:S05]  /*0050*/  IMAD R9, R9, UR4, R0 ;  /* 0x0000000409097c24 */ /* 0x001fca000f8e0200 */
[----:B-1----:R-:W-:-:S13]  /*0060*/  ISETP.GE.AND P0, PT, R9, UR5, PT ;  /* 0x0000000509007c0c */ /* 0x002fda000bf06270 */
[----:B------:R-:W-:Y:S05]  /*0070*/  @P0 EXIT ;  /* 0x000000000000094d */ /* 0x000fea0003800000 */
[----:B------:R-:W0:Y:S01]  /*0080*/  LDC.64 R2, c[0x0][0x380] ;  /* 0x0000e000ff027b82 */ /* 0x000e220000000a00 */
[----:B------:R-:W1:Y:S07]  /*0090*/  LDCU.64 UR4, c[0x0][0x358] ;  /* 0x00006b00ff0477ac */ /* 0x000e6e0008000a00 */
[----:B------:R-:W2:Y:S08]  /*00a0*/  LDC.64 R4, c[0x0][0x388] ;  /* 0x0000e200ff047b82 */ /* 0x000eb00000000a00 */
[----:B------:R-:W3:Y:S01]  /*00b0*/  LDC.64 R6, c[0x0][0x390] ;  /* 0x0000e400ff067b82 */ /* 0x000ee20000000a00 */
[----:B0-----:R-:W-:-:S06]  /*00c0*/  IMAD.WIDE R2, R9, 0x4, R2 ;  /* 0x0000000409027825 */ /* 0x001fcc00078e0202 */
[----:B-1----:R-:W4:Y:S01]  /*00d0*/  LDG.E R2, desc[UR4][R2.64] ;  /* 0x0000000402027981 */ /* 0x002f22000c1e1900 */
[----:B--2---:R-:W-:-:S06]  /*00e0*/  IMAD.WIDE R4, R9, 0x4, R4 ;  /* 0x0000000409047825 */ /* 0x004fcc00078e0204 */
[----:B------:R-:W4:Y:S01]  /*00f0*/  LDG.E R5, desc[UR4][R4.64] ;  /* 0x0000000404057981 */ /* 0x000f22000c1e1900 */
[----:B---3--:R-:W-:-:S04]  /*0100*/  IMAD.WIDE R6, R9, 0x4, R6 ;  /* 0x0000000409067825 */ /* 0x008fc800078e0206 */
[----:B----4-:R-:W-:-:S05]  /*0110*/  FMUL R9, R2, R5 ;  /* 0x0000000502097220 */ /* 0x010fca0000400000 */
[----:B------:R-:W-:Y:S01]  /*0120*/  STG.E desc[UR4][R6.64], R9 ;  /* 0x0000000906007986 */ /* 0x000fe2000c101904 */
[----:B------:R-:W-:Y:S05]  /*0130*/  EXIT ;  /* 0x000000000000794d */ /* 0x000fea0003800000 */
.L_x_0:
[----:B------:R-:W-:-:S00]  /*0140*/  BRA `(.L_x_0) ;  /* 0xfffffffc00fc7947 */ /* 0x000fc0000383ffff */
[----:B------:R-:W-:-:S00]  /*0150*/  NOP ;  /* 0x0000000000007918 */ /* 0x000fc00000000000 */
        /* <DEDUP_REMOVED lines=10> */
.L_x_1:


//--------------------- .nv.shared.reserved.0     --------------------------
	.section	.nv.shared.reserved.0,"aw",@nobits
	.weak		__nv_reservedSMEM_offset_0_alias
	.size		__nv_reservedSMEM_offset_0_alias, 0, 64
	.other		__nv_reservedSMEM_offset_0_alias,@"STO_CUDA_RESERVED_SHARED STV_DEFAULT"
__nv_reservedSMEM_offset_0_alias:
	.zero		0
	.zero		64


//--------------------- .nv.constant0.hadamard_product --------------------------
	.section	.nv.constant0.hadamard_product,"a",@progbits
	.sectionflags	@""
	.align	4
.nv.constant0.hadamard_product:
	.zero		924


//--------------------- SYMBOLS --------------------------

	.type		.nv.reservedSmem.offset0,@object
	.size		.nv.reservedSmem.offset0,0x4
